	.headerflags	@"EF_CUDA_TEXMODE_UNIFIED EF_CUDA_64BIT_ADDRESS EF_CUDA_ACCELERATORS EF_CUDA_SM90 EF_CUDA_VIRTUAL_SM(EF_CUDA_SM90)"
	.elftype	@"ET_EXEC"


//--------------------- .nv.info                  --------------------------
	.section	.nv.info,"",@"SHT_CUDA_INFO"
	.align	4


	//----- nvinfo : EIATTR_REGCOUNT
	.align		4
        /*0000*/ 	.byte	0x04, 0x2f
        /*0002*/ 	.short	(.L_1 - .L_0)
	.align		4
.L_0:
        /*0004*/ 	.word	index@(triton_poi_fused_convolution_0)
        /*0008*/ 	.word	0x00000010


	//----- nvinfo : EIATTR_MIN_STACK_SIZE
	.align		4
.L_1:
        /*000c*/ 	.byte	0x04, 0x12
        /*000e*/ 	.short	(.L_3 - .L_2)
	.align		4
.L_2:
        /*0010*/ 	.word	index@(triton_poi_fused_convolution_0)
        /*0014*/ 	.word	0x00000000


	//----- nvinfo : EIATTR_FRAME_SIZE
	.align		4
.L_3:
        /*0018*/ 	.byte	0x04, 0x11
        /*001a*/ 	.short	(.L_5 - .L_4)
	.align		4
.L_4:
        /*001c*/ 	.word	index@(triton_poi_fused_convolution_0)
        /*0020*/ 	.word	0x00000000


	//----- nvinfo : EIATTR_MIN_STACK_SIZE
	.align		4
.L_5:
        /*0024*/ 	.byte	0x04, 0x12
        /*0026*/ 	.short	(.L_7 - .L_6)
	.align		4
.L_6:
        /*0028*/ 	.word	index@(triton_poi_fused_convolution_0)
        /*002c*/ 	.word	0x00000000
.L_7:


//--------------------- .nv.info.triton_poi_fused_convolution_0 --------------------------
	.section	.nv.info.triton_poi_fused_convolution_0,"",@"SHT_CUDA_INFO"
	.sectionflags	@""
	.align	4


	//----- nvinfo : EIATTR_CUDA_API_VERSION
	.align		4
        /*0000*/ 	.byte	0x04, 0x37
        /*0002*/ 	.short	(.L_9 - .L_8)
.L_8:
        /*0004*/ 	.word	0x0000007c


	//----- nvinfo : EIATTR_KPARAM_INFO
	.align		4
.L_9:
        /*0008*/ 	.byte	0x04, 0x17
        /*000a*/ 	.short	(.L_11 - .L_10)
.L_10:
        /*000c*/ 	.word	0x00000000
        /*0010*/ 	.short	0x0004
        /*0012*/ 	.short	0x001c
        /*0014*/ 	.byte	0x00, 0xf0, 0x11, 0x00


	//----- nvinfo : EIATTR_KPARAM_INFO
	.align		4
.L_11:
        /*0018*/ 	.byte	0x04, 0x17
        /*001a*/ 	.short	(.L_13 - .L_12)
.L_12:
        /*001c*/ 	.word	0x00000000
        /*0020*/ 	.short	0x0003
        /*0022*/ 	.short	0x0018
        /*0024*/ 	.byte	0x00, 0xf0, 0x11, 0x00


	//----- nvinfo : EIATTR_KPARAM_INFO
	.align		4
.L_13:
        /*0028*/ 	.byte	0x04, 0x17
        /*002a*/ 	.short	(.L_15 - .L_14)
.L_14:
        /*002c*/ 	.word	0x00000000
        /*0030*/ 	.short	0x0002
        /*0032*/ 	.short	0x0010
        /*0034*/ 	.byte	0x00, 0xf4, 0x21, 0x00


	//----- nvinfo : EIATTR_KPARAM_INFO
	.align		4
.L_15:
        /*0038*/ 	.byte	0x04, 0x17
        /*003a*/ 	.short	(.L_17 - .L_16)
.L_16:
        /*003c*/ 	.word	0x00000000
        /*0040*/ 	.short	0x0001
        /*0042*/ 	.short	0x0008
        /*0044*/ 	.byte	0x00, 0xf4, 0x21, 0x00


	//----- nvinfo : EIATTR_KPARAM_INFO
	.align		4
.L_17:
        /*0048*/ 	.byte	0x04, 0x17
        /*004a*/ 	.short	(.L_19 - .L_18)
.L_18:
        /*004c*/ 	.word	0x00000000
        /*0050*/ 	.short	0x0000
        /*0052*/ 	.short	0x0000
        /*0054*/ 	.byte	0x00, 0xf4, 0x21, 0x00


	//----- nvinfo : EIATTR_SPARSE_MMA_MASK
	.align		4
.L_19:
        /*0058*/ 	.byte	0x03, 0x50
        /*005a*/ 	.short	0x0000


	//----- nvinfo : EIATTR_MAXREG_COUNT
	.align		4
        /*005c*/ 	.byte	0x03, 0x1b
        /*005e*/ 	.short	0x00ff


	//----- nvinfo : EIATTR_EXIT_INSTR_OFFSETS
	.align		4
        /*0060*/ 	.byte	0x04, 0x1c
        /*0062*/ 	.short	(.L_21 - .L_20)


	//   ....[0]....
.L_20:
        /*0064*/ 	.word	0x00000340


	//   ....[1]....
        /*0068*/ 	.word	0x00000360


	//----- nvinfo : EIATTR_REQNTID
	.align		4
.L_21:
        /*006c*/ 	.byte	0x04, 0x10
        /*006e*/ 	.short	(.L_23 - .L_22)
.L_22:
        /*0070*/ 	.word	0x00000020
        /*0074*/ 	.word	0x00000001
        /*0078*/ 	.word	0x00000001


	//----- nvinfo : EIATTR_CBANK_PARAM_SIZE
	.align		4
.L_23:
        /*007c*/ 	.byte	0x03, 0x19
        /*007e*/ 	.short	0x0020


	//----- nvinfo : EIATTR_PARAM_CBANK
	.align		4
        /*0080*/ 	.byte	0x04, 0x0a
        /*0082*/ 	.short	(.L_25 - .L_24)
	.align		4
.L_24:
        /*0084*/ 	.word	index@(.nv.constant0.triton_poi_fused_convolution_0)
        /*0088*/ 	.short	0x0210
        /*008a*/ 	.short	0x0020


	//----- nvinfo : EIATTR_SW_WAR
	.align		4
.L_25:
        /*008c*/ 	.byte	0x04, 0x36
        /*008e*/ 	.short	(.L_27 - .L_26)
.L_26:
        /*0090*/ 	.word	0x00000008
.L_27:


//--------------------- .nv.callgraph             --------------------------
	.section	.nv.callgraph,"",@"SHT_CUDA_CALLGRAPH"
	.align	4
	.sectionentsize	8
	.align		4
        /*0000*/ 	.word	0x00000000
	.align		4
        /*0004*/ 	.word	0xffffffff
	.align		4
        /*0008*/ 	.word	0x00000000
	.align		4
        /*000c*/ 	.word	0xfffffffe
	.align		4
        /*0010*/ 	.word	0x00000000
	.align		4
        /*0014*/ 	.word	0xfffffffd
	.align		4
        /*0018*/ 	.word	0x00000000
	.align		4
        /*001c*/ 	.word	0xfffffffc


//--------------------- .text.triton_poi_fused_convolution_0 --------------------------
	.section	.text.triton_poi_fused_convolution_0,"ax",@progbits
	.sectionflags	@"SHF_BARRIERS=1"
	.align	128
        .global         triton_poi_fused_convolution_0
        .type           triton_poi_fused_convolution_0,@function
        .size           triton_poi_fused_convolution_0,(.L_x_1 - triton_poi_fused_convolution_0)
        .other          triton_poi_fused_convolution_0,@"STO_CUDA_ENTRY STV_DEFAULT"
triton_poi_fused_convolution_0:
.text.triton_poi_fused_convolution_0:
[----:B------:R-:W0:Y:S02]  /*0000*/  LDC R1, c[0x0][0x28] ;  /* 0x00000a00ff017b82 */ /* 0x000e240000000800 */
[----:B------:R-:W1:Y:S01]  /*0010*/  S2R R0, SR_CTAID.Y ;  /* 0x0000000000007919 */ /* 0x000e620000002600 */
[----:B------:R-:W2:Y:S01]  /*0020*/  LDC.64 R2, c[0x0][0x210] ;  /* 0x00008400ff027b82 */ /* 0x000ea20000000a00 */
[----:B------:R-:W-:Y:S01]  /*0030*/  ULDC.64 UR6, c[0x0][0x208] ;  /* 0x0000820000067ab9 */ /* 0x000fe20000000a00 */
[----:B------:R-:W3:Y:S01]  /*0040*/  S2R R13, SR_TID.X ;  /* 0x00000000000d7919 */ /* 0x000ee20000002100 */
[----:B------:R-:W4:Y:S01]  /*0050*/  S2R R6, SR_CTAID.X ;  /* 0x0000000000067919 */ /* 0x000f220000002500 */
[----:B-1----:R-:W-:Y:S01]  /*0060*/  IMAD.SHL.U32 R0, R0, 0x8, RZ ;  /* 0x0000000800007824 */ /* 0x002fe200078e00ff */
[----:B---3--:R-:W-:-:S04]  /*0070*/  SHF.R.U32.HI R7, RZ, 0x3, R13 ;  /* 0x00000003ff077819 */ /* 0x008fc8000001160d */
[----:B------:R-:W-:Y:S01]  /*0080*/  LOP3.LUT R4, R0, 0x7, R13, 0xf8, !PT ;  /* 0x0000000700047812 */ /* 0x000fe200078ef80d */
[----:B----4-:R-:W-:-:S03]  /*0090*/  IMAD.SHL.U32 R6, R6, 0x4, RZ ;  /* 0x0000000406067824 */ /* 0x010fc600078e00ff */
[----:B------:R-:W-:-:S04]  /*00a0*/  SHF.R.S32.HI R5, RZ, 0x1f, R4 ;  /* 0x0000001fff057819 */ /* 0x000fc80000011404 */
[----:B------:R-:W-:Y:S02]  /*00b0*/  LEA.HI R8, R5, R4, RZ, 0x2 ;  /* 0x0000000405087211 */ /* 0x000fe400078f10ff */
[----:B------:R-:W-:Y:S02]  /*00c0*/  SGXT.U32 R5, R7, 0x2 ;  /* 0x000000020705781a */ /* 0x000fe40000000000 */
[C---:B------:R-:W-:Y:S01]  /*00d0*/  LOP3.LUT R9, R8.reuse, 0xfffffffc, RZ, 0xc0, !PT ;  /* 0xfffffffc08097812 */ /* 0x040fe200078ec0ff */
[----:B------:R-:W-:Y:S01]  /*00e0*/  IMAD.SHL.U32 R8, R8, 0x4, RZ ;  /* 0x0000000408087824 */ /* 0x000fe200078e00ff */
[----:B------:R-:W-:-:S03]  /*00f0*/  LOP3.LUT R7, R6, R5, RZ, 0xfc, !PT ;  /* 0x0000000506077212 */ /* 0x000fc600078efcff */
[----:B------:R-:W-:Y:S01]  /*0100*/  IMAD.IADD R10, R4, 0x1, -R9 ;  /* 0x00000001040a7824 */ /* 0x000fe200078e0a09 */
[----:B------:R-:W-:-:S03]  /*0110*/  ISETP.GE.AND P0, PT, R7, 0x4, PT ;  /* 0x000000040700780c */ /* 0x000fc60003f06270 */
[----:B------:R-:W-:Y:S01]  /*0120*/  IMAD R10, R7, 0x4, R10 ;  /* 0x00000004070a7824 */ /* 0x000fe200078e020a */
[----:B------:R-:W-:Y:S01]  /*0130*/  LOP3.LUT R7, R8, 0xfffffff0, RZ, 0xc0, !PT ;  /* 0xfffffff008077812 */ /* 0x000fe200078ec0ff */
[----:B------:R-:W-:Y:S01]  /*0140*/  IMAD.MOV.U32 R8, RZ, RZ, RZ ;  /* 0x000000ffff087224 */ /* 0x000fe200078e00ff */
[----:B------:R-:W-:-:S03]  /*0150*/  ISETP.LT.AND P0, PT, R4, 0x10, !P0 ;  /* 0x000000100400780c */ /* 0x000fc60004701270 */
[----:B------:R-:W-:-:S04]  /*0160*/  IMAD.IADD R7, R10, 0x1, R7 ;  /* 0x000000010a077824 */ /* 0x000fc800078e0207 */
[----:B--2---:R-:W-:-:S06]  /*0170*/  IMAD.WIDE R2, R7, 0x4, R2 ;  /* 0x0000000407027825 */ /* 0x004fcc00078e0202 */
[----:B------:R1:W2:Y:S01]  /*0180*/  @P0 LDG.E.EL R8, desc[UR6][R2.64] ;  /* 0x0000000602080981 */ /* 0x0002a2000c2e1900 */
[----:B------:R-:W3:Y:S01]  /*0190*/  S2UR UR5, SR_CgaCtaId ;  /* 0x00000000000579c3 */ /* 0x000ee20000008800 */
[C---:B------:R-:W-:Y:S01]  /*01a0*/  IMAD.SHL.U32 R4, R13.reuse, 0x4, RZ ;  /* 0x000000040d047824 */ /* 0x040fe200078e00ff */
[----:B------:R-:W-:Y:S01]  /*01b0*/  UMOV UR4, 0x400 ;  /* 0x0000040000047882 */ /* 0x000fe20000000000 */
[----:B------:R-:W-:Y:S02]  /*01c0*/  LOP3.LUT R7, R13, 0x1c, RZ, 0xc0, !PT ;  /* 0x0000001c0d077812 */ /* 0x000fe400078ec0ff */
[----:B------:R-:W-:Y:S02]  /*01d0*/  LOP3.LUT R6, R6, 0x3, R13, 0xf8, !PT ;  /* 0x0000000306067812 */ /* 0x000fe400078ef80d */
[----:B------:R-:W-:Y:S01]  /*01e0*/  LOP3.LUT R4, R4, 0x1c, RZ, 0xc0, !PT ;  /* 0x0000001c04047812 */ /* 0x000fe200078ec0ff */
[----:B-1----:R-:W1:Y:S01]  /*01f0*/  LDC.64 R2, c[0x0][0x218] ;  /* 0x00008600ff027b82 */ /* 0x002e620000000a00 */
[----:B------:R-:W-:-:S02]  /*0200*/  ISETP.GE.AND P0, PT, R6, 0x4, PT ;  /* 0x000000040600780c */ /* 0x000fc40003f06270 */
[----:B------:R-:W-:Y:S01]  /*0210*/  LOP3.LUT R5, R4, R5, RZ, 0xfc, !PT ;  /* 0x0000000504057212 */ /* 0x000fe200078efcff */
[----:B---3--:R-:W-:-:S06]  /*0220*/  UPRMT UR4, UR5, 0x654, UR4 ;  /* 0x0000065405047896 */ /* 0x008fcc0008000004 */
[----:B------:R-:W-:Y:S01]  /*0230*/  VIADD R10, R4, UR4 ;  /* 0x00000004040a7c36 */ /* 0x000fe20008000000 */
[----:B------:R-:W-:Y:S01]  /*0240*/  LOP3.LUT R4, R13, 0x1f, RZ, 0xc0, !PT ;  /* 0x0000001f0d047812 */ /* 0x000fe200078ec0ff */
[----:B------:R-:W-:Y:S02]  /*0250*/  VIADD R7, R7, UR4 ;  /* 0x0000000407077c36 */ /* 0x000fe40008000000 */
[----:B------:R-:W-:Y:S02]  /*0260*/  IMAD R9, R5, 0x4, R10 ;  /* 0x0000000405097824 */ /* 0x000fe400078e020a */
[----:B------:R-:W-:Y:S01]  /*0270*/  IMAD R10, R4, 0x4, R7 ;  /* 0x00000004040a7824 */ /* 0x000fe200078e0207 */
[----:B------:R-:W-:Y:S01]  /*0280*/  SHF.R.U32.HI R7, RZ, 0x2, R13 ;  /* 0x00000002ff077819 */ /* 0x000fe2000001160d */
[----:B------:R-:W3:Y:S03]  /*0290*/  LDC.64 R4, c[0x0][0x220] ;  /* 0x00008800ff047b82 */ /* 0x000ee60000000a00 */
[----:B------:R-:W-:-:S04]  /*02a0*/  SGXT.U32 R7, R7, 0x3 ;  /* 0x000000030707781a */ /* 0x000fc80000000000 */
[----:B------:R-:W-:-:S04]  /*02b0*/  LOP3.LUT R7, R0, R7, RZ, 0xfc, !PT ;  /* 0x0000000700077212 */ /* 0x000fc800078efcff */
[C---:B------:R-:W-:Y:S01]  /*02c0*/  ISETP.LT.AND P0, PT, R7.reuse, 0x10, !P0 ;  /* 0x000000100700780c */ /* 0x040fe20004701270 */
[----:B------:R-:W-:-:S04]  /*02d0*/  IMAD R7, R7, 0x4, R6 ;  /* 0x0000000407077824 */ /* 0x000fc800078e0206 */
[----:B-1----:R-:W-:-:S04]  /*02e0*/  IMAD.WIDE R2, R7, 0x4, R2 ;  /* 0x0000000407027825 */ /* 0x002fc800078e0202 */
[----:B---3--:R-:W-:Y:S01]  /*02f0*/  IMAD.WIDE R4, R7, 0x4, R4 ;  /* 0x0000000407047825 */ /* 0x008fe200078e0204 */
[----:B--2---:R-:W-:Y:S01]  /*0300*/  STS [R9], R8 ;  /* 0x0000000809007388 */ /* 0x004fe20000000800 */
[----:B------:R-:W-:Y:S06]  /*0310*/  BAR.SYNC.DEFER_BLOCKING 0x0 ;  /* 0x0000000000007b1d */ /* 0x000fec0000010000 */
[----:B------:R-:W1:Y:S04]  /*0320*/  LDS R11, [R10] ;  /* 0x000000000a0b7984 */ /* 0x000e680000000800 */
[----:B-1----:R1:W-:Y:S01]  /*0330*/  @P0 STG.E desc[UR6][R2.64], R11 ;  /* 0x0000000b02000986 */ /* 0x0023e2000c101906 */
[----:B------:R-:W-:Y:S05]  /*0340*/  @!P0 EXIT ;  /* 0x000000000000894d */ /* 0x000fea0003800000 */
[----:B------:R-:W-:Y:S01]  /*0350*/  STG.E desc[UR6][R4.64], R11 ;  /* 0x0000000b04007986 */ /* 0x000fe2000c101906 */
[----:B------:R-:W-:Y:S05]  /*0360*/  EXIT ;  /* 0x000000000000794d */ /* 0x000fea0003800000 */
.L_x_0:
[----:B------:R-:W-:-:S00]  /*0370*/  BRA `(.L_x_0) ;  /* 0xfffffffc00fc7947 */ /* 0x000fc0000383ffff */
[----:B------:R-:W-:-:S00]  /*0380*/  NOP ;  /* 0x0000000000007918 */ /* 0x000fc00000000000 */
[----:B------:R-:W-:-:S00]  /*0390*/  NOP ;  /* 0x0000000000007918 */ /* 0x000fc00000000000 */
[----:B------:R-:W-:-:S00]  /*03a0*/  NOP ;  /* 0x0000000000007918 */ /* 0x000fc00000000000 */
[----:B------:R-:W-:-:S00]  /*03b0*/  NOP ;  /* 0x0000000000007918 */ /* 0x000fc00000000000 */
[----:B------:R-:W-:-:S00]  /*03c0*/  NOP ;  /* 0x0000000000007918 */ /* 0x000fc00000000000 */
[----:B------:R-:W-:-:S00]  /*03d0*/  NOP ;  /* 0x0000000000007918 */ /* 0x000fc00000000000 */
[----:B------:R-:W-:-:S00]  /*03e0*/  NOP ;  /* 0x0000000000007918 */ /* 0x000fc00000000000 */
[----:B------:R-:W-:-:S00]  /*03f0*/  NOP ;  /* 0x0000000000007918 */ /* 0x000fc00000000000 */
.L_x_1:


//--------------------- .nv.shared.triton_poi_fused_convolution_0 --------------------------
	.section	.nv.shared.triton_poi_fused_convolution_0,"aw",@nobits
	.sectionflags	@""
	.align	16
	.zero		1024


//--------------------- .nv.constant0.triton_poi_fused_convolution_0 --------------------------
	.section	.nv.constant0.triton_poi_fused_convolution_0,"a",@progbits
	.sectionflags	@""
	.align	4
.nv.constant0.triton_poi_fused_convolution_0:
	.zero		560
